//
// Generated by NVIDIA NVVM Compiler
//
// Compiler Build ID: CL-36424714
// Cuda compilation tools, release 13.0, V13.0.88
// Based on NVVM 20.0.0
//

.version 9.0
.target sm_100
.address_size 64

	// .globl	kernel

.visible .entry kernel(
	.param .u64 .ptr .align 1 kernel_param_0,
	.param .u32 kernel_param_1,
	.param .u32 kernel_param_2
)
{
	.reg .pred 	%p<4>;
	.reg .b32 	%r<12>;
	.reg .b64 	%rd<7>;

	ld.param.u64 	%rd1, [kernel_param_0];
	ld.param.u32 	%r3, [kernel_param_1];
	ld.param.u32 	%r4, [kernel_param_2];
	mov.u32 	%r5, %ctaid.x;
	mov.u32 	%r6, %ntid.x;
	mov.u32 	%r7, %tid.x;
	mad.lo.s32 	%r1, %r5, %r6, %r7;
	brev.b32 	%r8, %r1;
	sub.s32 	%r9, 32, %r4;
	shr.u32 	%r2, %r8, %r9;
	setp.le.u32 	%p1, %r2, %r1;
	setp.ge.s32 	%p2, %r1, %r3;
	or.pred  	%p3, %p2, %p1;
	@%p3 bra 	$L__BB0_2;
	cvta.to.global.u64 	%rd2, %rd1;
	mul.wide.s32 	%rd3, %r1, 4;
	add.s64 	%rd4, %rd2, %rd3;
	ld.global.u32 	%r10, [%rd4];
	mul.wide.u32 	%rd5, %r2, 4;
	add.s64 	%rd6, %rd2, %rd5;
	ld.global.u32 	%r11, [%rd6];
	st.global.u32 	[%rd4], %r11;
	st.global.u32 	[%rd6], %r10;
$L__BB0_2:
	ret;

}


// ===== COMPILED SASS (sm_100) =====

	.target	sm_100

	.elftype	@"ET_EXEC"


//--------------------- .note.nv.tkinfo           --------------------------
	.section	.note.nv.tkinfo,"",@"SHT_NOTE"
	.sectionflags	@"SHF_NOTE_NV_TKINFO"
	.tkinfo
        /*0018*/ 	.word	0x00000002
        /*0030*/ 	.string	""
        /*0030*/ 	.string	"ptxas"
        /*0030*/ 	.string	"Cuda compilation tools, release 13.0, V13.0.88"
        /*0030*/ 	.string	"Build cuda_13.0.r13.0/compiler.36424714_0"
        /*0030*/ 	.string	"-arch sm_100 -m 64 "



//--------------------- .note.nv.cuinfo           --------------------------
	.section	.note.nv.cuinfo,"",@"SHT_NOTE"
	.sectionflags	@"SHF_NOTE_NV_CUINFO"
        /*0018*/ 	.short	0x0002
        /*001a*/ 	.short	0x0064
        /*001c*/ 	.short	0x0082
	.zero		2


//--------------------- .nv.info                  --------------------------
	.section	.nv.info,"",@"SHT_CUDA_INFO"
	.align	4


	//----- nvinfo : EIATTR_REGCOUNT
	.align		4
        /*0000*/ 	.byte	0x04, 0x2f
        /*0002*/ 	.short	(.L_1 - .L_0)
	.align		4
.L_0:
        /*0004*/ 	.word	index@(kernel)
        /*0008*/ 	.word	0x0000000c


	//----- nvinfo : EIATTR_FRAME_SIZE
	.align		4
.L_1:
        /*000c*/ 	.byte	0x04, 0x11
        /*000e*/ 	.short	(.L_3 - .L_2)
	.align		4
.L_2:
        /*0010*/ 	.word	index@(kernel)
        /*0014*/ 	.word	0x00000000


	//----- nvinfo : EIATTR_MIN_STACK_SIZE
	.align		4
.L_3:
        /*0018*/ 	.byte	0x04, 0x12
        /*001a*/ 	.short	(.L_5 - .L_4)
	.align		4
.L_4:
        /*001c*/ 	.word	index@(kernel)
        /*0020*/ 	.word	0x00000000
.L_5:


//--------------------- .nv.compat                --------------------------
	.section	.nv.compat,"",@"SHT_CUDA_COMPAT_INFO"
	.align	4
        /*0000*/ 	.byte	0x02, 0x09, 0x00, 0x00, 0x02, 0x02, 0x01, 0x00, 0x02, 0x05, 0x05, 0x00, 0x03, 0x07, 0x01, 0x01
        /*0010*/ 	.byte	0x02, 0x03, 0x00, 0x00, 0x02, 0x06, 0x01, 0x00, 0x04, 0x0b, 0x08, 0x00, 0x09, 0x00, 0x00, 0x00
        /*0020*/ 	.byte	0x00, 0x00, 0x00, 0x00


//--------------------- .nv.info.kernel           --------------------------
	.section	.nv.info.kernel,"",@"SHT_CUDA_INFO"
	.sectionflags	@""
	.align	4


	//----- nvinfo : EIATTR_CUDA_API_VERSION
	.align		4
        /*0000*/ 	.byte	0x04, 0x37
        /*0002*/ 	.short	(.L_7 - .L_6)
.L_6:
        /*0004*/ 	.word	0x00000082


	//----- nvinfo : EIATTR_KPARAM_INFO
	.align		4
.L_7:
        /*0008*/ 	.byte	0x04, 0x17
        /*000a*/ 	.short	(.L_9 - .L_8)
.L_8:
        /*000c*/ 	.word	0x00000000
        /*0010*/ 	.short	0x0002
        /*0012*/ 	.short	0x000c
        /*0014*/ 	.byte	0x00, 0xf0, 0x11, 0x00


	//----- nvinfo : EIATTR_KPARAM_INFO
	.align		4
.L_9:
        /*0018*/ 	.byte	0x04, 0x17
        /*001a*/ 	.short	(.L_11 - .L_10)
.L_10:
        /*001c*/ 	.word	0x00000000
        /*0020*/ 	.short	0x0001
        /*0022*/ 	.short	0x0008
        /*0024*/ 	.byte	0x00, 0xf0, 0x11, 0x00


	//----- nvinfo : EIATTR_KPARAM_INFO
	.align		4
.L_11:
        /*0028*/ 	.byte	0x04, 0x17
        /*002a*/ 	.short	(.L_13 - .L_12)
.L_12:
        /*002c*/ 	.word	0x00000000
        /*0030*/ 	.short	0x0000
        /*0032*/ 	.short	0x0000
        /*0034*/ 	.byte	0x00, 0xf5, 0x21, 0x00


	//----- nvinfo : EIATTR_SPARSE_MMA_MASK
	.align		4
.L_13:
        /*0038*/ 	.byte	0x03, 0x50
        /*003a*/ 	.short	0x0000


	//----- nvinfo : EIATTR_MAXREG_COUNT
	.align		4
        /*003c*/ 	.byte	0x03, 0x1b
        /*003e*/ 	.short	0x00ff


	//----- nvinfo : EIATTR_MERCURY_ISA_VERSION
	.align		4
        /*0040*/ 	.byte	0x03, 0x5f
        /*0042*/ 	.short	0x0101


	//----- nvinfo : EIATTR_VRC_CTA_INIT_COUNT
	.align		4
        /*0044*/ 	.byte	0x02, 0x4a
	.zero		1
	.zero		1


	//----- nvinfo : EIATTR_EXIT_INSTR_OFFSETS
	.align		4
        /*0048*/ 	.byte	0x04, 0x1c
        /*004a*/ 	.short	(.L_15 - .L_14)


	//   ....[0]....
.L_14:
        /*004c*/ 	.word	0x000000b0


	//   ....[1]....
        /*0050*/ 	.word	0x00000140


	//----- nvinfo : EIATTR_CBANK_PARAM_SIZE
	.align		4
.L_15:
        /*0054*/ 	.byte	0x03, 0x19
        /*0056*/ 	.short	0x0010


	//----- nvinfo : EIATTR_PARAM_CBANK
	.align		4
        /*0058*/ 	.byte	0x04, 0x0a
        /*005a*/ 	.short	(.L_17 - .L_16)
	.align		4
.L_16:
        /*005c*/ 	.word	index@(.nv.constant0.kernel)
        /*0060*/ 	.short	0x0380
        /*0062*/ 	.short	0x0010


	//----- nvinfo : EIATTR_SW_WAR
	.align		4
.L_17:
        /*0064*/ 	.byte	0x04, 0x36
        /*0066*/ 	.short	(.L_19 - .L_18)
.L_18:
        /*0068*/ 	.word	0x00000008
.L_19:


//--------------------- .nv.callgraph             --------------------------
	.section	.nv.callgraph,"",@"SHT_CUDA_CALLGRAPH"
	.align	4
	.sectionentsize	8
	.align		4
        /*0000*/ 	.word	0x00000000
	.align		4
        /*0004*/ 	.word	0xffffffff
	.align		4
        /*0008*/ 	.word	0x00000000
	.align		4
        /*000c*/ 	.word	0xfffffffe
	.align		4
        /*0010*/ 	.word	0x00000000
	.align		4
        /*0014*/ 	.word	0xfffffffd
	.align		4
        /*0018*/ 	.word	0x00000000
	.align		4
        /*001c*/ 	.word	0xfffffffc


//--------------------- .text.kernel              --------------------------
	.section	.text.kernel,"ax",@progbits
	.align	128
        .global         kernel
        .type           kernel,@function
        .size           kernel,(.L_x_1 - kernel)
        .other          kernel,@"STO_CUDA_ENTRY STV_DEFAULT"
kernel:
.text.kernel:
[----:B------:R-:W-:Y:S01]  /*0000*/  LDC R1, c[0x0][0x37c] ;  /* 0x0000df00ff017b82 */ /* 0x000fe20000000800 */
[----:B------:R-:W0:Y:S07]  /*0010*/  S2R R0, SR_TID.X ;  /* 0x0000000000007919 */ /* 0x000e2e0000002100 */
[----:B------:R-:W0:Y:S01]  /*0020*/  S2UR UR4, SR_CTAID.X ;  /* 0x00000000000479c3 */ /* 0x000e220000002500 */
[----:B------:R-:W1:Y:S07]  /*0030*/  LDCU.64 UR6, c[0x0][0x388] ;  /* 0x00007100ff0677ac */ /* 0x000e6e0008000a00 */
[----:B------:R-:W0:Y:S02]  /*0040*/  LDC R7, c[0x0][0x360] ;  /* 0x0000d800ff077b82 */ /* 0x000e240000000800 */
[----:B0-----:R-:W-:Y:S01]  /*0050*/  IMAD R7, R7, UR4, R0 ;  /* 0x0000000407077c24 */ /* 0x001fe2000f8e0200 */
[----:B-1----:R-:W-:-:S03]  /*0060*/  UIADD3 UR4, UPT, UPT, -UR7, 0x20, URZ ;  /* 0x0000002007047890 */ /* 0x002fc6000fffe1ff */
[----:B------:R-:W0:Y:S03]  /*0070*/  BREV R0, R7 ;  /* 0x0000000700007301 */ /* 0x000e260000000000 */
[----:B0-----:R-:W-:-:S04]  /*0080*/  SHF.R.U32.HI R0, RZ, UR4, R0 ;  /* 0x00000004ff007c19 */ /* 0x001fc80008011600 */
[----:B------:R-:W-:-:S04]  /*0090*/  ISETP.GT.U32.AND P0, PT, R0, R7, PT ;  /* 0x000000070000720c */ /* 0x000fc80003f04070 */
[----:B------:R-:W-:-:S13]  /*00a0*/  ISETP.GE.OR P0, PT, R7, UR6, !P0 ;  /* 0x0000000607007c0c */ /* 0x000fda000c706670 */
[----:B------:R-:W-:Y:S05]  /*00b0*/  @P0 EXIT ;  /* 0x000000000000094d */ /* 0x000fea0003800000 */
[----:B------:R-:W0:Y:S01]  /*00c0*/  LDC.64 R2, c[0x0][0x380] ;  /* 0x0000e000ff027b82 */ /* 0x000e220000000a00 */
[----:B------:R-:W1:Y:S01]  /*00d0*/  LDCU.64 UR4, c[0x0][0x358] ;  /* 0x00006b00ff0477ac */ /* 0x000e620008000a00 */
[----:B0-----:R-:W-:-:S04]  /*00e0*/  IMAD.WIDE.U32 R4, R0, 0x4, R2 ;  /* 0x0000000400047825 */ /* 0x001fc800078e0002 */
[----:B------:R-:W-:Y:S01]  /*00f0*/  IMAD.WIDE R2, R7, 0x4, R2 ;  /* 0x0000000407027825 */ /* 0x000fe200078e0202 */
[----:B-1----:R-:W2:Y:S04]  /*0100*/  LDG.E R9, desc[UR4][R4.64] ;  /* 0x0000000404097981 */ /* 0x002ea8000c1e1900 */
[----:B------:R-:W3:Y:S04]  /*0110*/  LDG.E R7, desc[UR4][R2.64] ;  /* 0x0000000402077981 */ /* 0x000ee8000c1e1900 */
[----:B--2---:R-:W-:Y:S04]  /*0120*/  STG.E desc[UR4][R2.64], R9 ;  /* 0x0000000902007986 */ /* 0x004fe8000c101904 */
[----:B---3--:R-:W-:Y:S01]  /*0130*/  STG.E desc[UR4][R4.64], R7 ;  /* 0x0000000704007986 */ /* 0x008fe2000c101904 */
[----:B------:R-:W-:Y:S05]  /*0140*/  EXIT ;  /* 0x000000000000794d */ /* 0x000fea0003800000 */
.L_x_0:
[----:B------:R-:W-:-:S00]  /*0150*/  BRA `(.L_x_0) ;  /* 0xfffffffc00fc7947 */ /* 0x000fc0000383ffff */
[----:B------:R-:W-:-:S00]  /*0160*/  NOP ;  /* 0x0000000000007918 */ /* 0x000fc00000000000 */
        /* <DEDUP_REMOVED lines=9> */
.L_x_1:


//--------------------- .nv.shared.reserved.0     --------------------------
	.section	.nv.shared.reserved.0,"aw",@nobits
	.weak		__nv_reservedSMEM_offset_0_alias
	.size		__nv_reservedSMEM_offset_0_alias, 0, 64
	.other		__nv_reservedSMEM_offset_0_alias,@"STO_CUDA_RESERVED_SHARED STV_DEFAULT"
__nv_reservedSMEM_offset_0_alias:
	.zero		0
	.zero		64


//--------------------- .nv.constant0.kernel      --------------------------
	.section	.nv.constant0.kernel,"a",@progbits
	.sectionflags	@""
	.align	4
.nv.constant0.kernel:
	.zero		912


//--------------------- SYMBOLS --------------------------

	.type		.nv.reservedSmem.offset0,@object
	.size		.nv.reservedSmem.offset0,0x4
